//
// Generated by NVIDIA NVVM Compiler
//
// Compiler Build ID: CL-36424714
// Cuda compilation tools, release 13.0, V13.0.88
// Based on NVVM 20.0.0
//

.version 9.0
.target sm_100
.address_size 64

	// .globl	_Z18convolution_kerneliPiS_S_

.visible .entry _Z18convolution_kerneliPiS_S_(
	.param .u32 _Z18convolution_kerneliPiS_S__param_0,
	.param .u64 .ptr .align 1 _Z18convolution_kerneliPiS_S__param_1,
	.param .u64 .ptr .align 1 _Z18convolution_kerneliPiS_S__param_2,
	.param .u64 .ptr .align 1 _Z18convolution_kerneliPiS_S__param_3
)
{
	.reg .pred 	%p<2>;
	.reg .b32 	%r<41>;
	.reg .b64 	%rd<14>;

	ld.param.u32 	%r4, [_Z18convolution_kerneliPiS_S__param_0];
	ld.param.u64 	%rd1, [_Z18convolution_kerneliPiS_S__param_1];
	ld.param.u64 	%rd2, [_Z18convolution_kerneliPiS_S__param_2];
	ld.param.u64 	%rd3, [_Z18convolution_kerneliPiS_S__param_3];
	mov.u32 	%r5, %ctaid.y;
	mov.u32 	%r6, %ntid.y;
	mov.u32 	%r7, %tid.y;
	mad.lo.s32 	%r1, %r5, %r6, %r7;
	mov.u32 	%r8, %ctaid.x;
	mov.u32 	%r9, %ntid.x;
	mov.u32 	%r10, %tid.x;
	mad.lo.s32 	%r2, %r8, %r9, %r10;
	add.s32 	%r3, %r4, -2;
	max.s32 	%r11, %r1, %r2;
	setp.ge.s32 	%p1, %r11, %r3;
	@%p1 bra 	$L__BB0_2;
	cvta.to.global.u64 	%rd4, %rd2;
	cvta.to.global.u64 	%rd5, %rd1;
	cvta.to.global.u64 	%rd6, %rd3;
	mad.lo.s32 	%r12, %r1, %r4, %r2;
	mul.wide.s32 	%rd7, %r12, 4;
	add.s64 	%rd8, %rd5, %rd7;
	ld.global.u32 	%r13, [%rd8];
	ld.global.u32 	%r14, [%rd6];
	mul.lo.s32 	%r15, %r14, %r13;
	ld.global.u32 	%r16, [%rd8+4];
	ld.global.u32 	%r17, [%rd6+4];
	mad.lo.s32 	%r18, %r17, %r16, %r15;
	ld.global.u32 	%r19, [%rd8+8];
	ld.global.u32 	%r20, [%rd6+8];
	mad.lo.s32 	%r21, %r20, %r19, %r18;
	mul.wide.s32 	%rd9, %r4, 4;
	add.s64 	%rd10, %rd8, %rd9;
	ld.global.u32 	%r22, [%rd10];
	ld.global.u32 	%r23, [%rd6+12];
	mad.lo.s32 	%r24, %r23, %r22, %r21;
	ld.global.u32 	%r25, [%rd10+4];
	ld.global.u32 	%r26, [%rd6+16];
	mad.lo.s32 	%r27, %r26, %r25, %r24;
	ld.global.u32 	%r28, [%rd10+8];
	ld.global.u32 	%r29, [%rd6+20];
	mad.lo.s32 	%r30, %r29, %r28, %r27;
	add.s64 	%rd11, %rd10, %rd9;
	ld.global.u32 	%r31, [%rd11];
	ld.global.u32 	%r32, [%rd6+24];
	mad.lo.s32 	%r33, %r32, %r31, %r30;
	ld.global.u32 	%r34, [%rd11+4];
	ld.global.u32 	%r35, [%rd6+28];
	mad.lo.s32 	%r36, %r35, %r34, %r33;
	ld.global.u32 	%r37, [%rd11+8];
	ld.global.u32 	%r38, [%rd6+32];
	mad.lo.s32 	%r39, %r38, %r37, %r36;
	mad.lo.s32 	%r40, %r1, %r3, %r2;
	mul.wide.s32 	%rd12, %r40, 4;
	add.s64 	%rd13, %rd4, %rd12;
	st.global.u32 	[%rd13], %r39;
$L__BB0_2:
	ret;

}


// ===== COMPILED SASS (sm_100) =====

	.target	sm_100

	.elftype	@"ET_EXEC"


//--------------------- .note.nv.tkinfo           --------------------------
	.section	.note.nv.tkinfo,"",@"SHT_NOTE"
	.sectionflags	@"SHF_NOTE_NV_TKINFO"
	.tkinfo
        /*0018*/ 	.word	0x00000002
        /*0030*/ 	.string	""
        /*0030*/ 	.string	"ptxas"
        /*0030*/ 	.string	"Cuda compilation tools, release 13.0, V13.0.88"
        /*0030*/ 	.string	"Build cuda_13.0.r13.0/compiler.36424714_0"
        /*0030*/ 	.string	"-arch sm_100 -m 64 "



//--------------------- .note.nv.cuinfo           --------------------------
	.section	.note.nv.cuinfo,"",@"SHT_NOTE"
	.sectionflags	@"SHF_NOTE_NV_CUINFO"
        /*0018*/ 	.short	0x0002
        /*001a*/ 	.short	0x0064
        /*001c*/ 	.short	0x0082
	.zero		2


//--------------------- .nv.info                  --------------------------
	.section	.nv.info,"",@"SHT_CUDA_INFO"
	.align	4


	//----- nvinfo : EIATTR_REGCOUNT
	.align		4
        /*0000*/ 	.byte	0x04, 0x2f
        /*0002*/ 	.short	(.L_1 - .L_0)
	.align		4
.L_0:
        /*0004*/ 	.word	index@(_Z18convolution_kerneliPiS_S_)
        /*0008*/ 	.word	0x0000001e


	//----- nvinfo : EIATTR_FRAME_SIZE
	.align		4
.L_1:
        /*000c*/ 	.byte	0x04, 0x11
        /*000e*/ 	.short	(.L_3 - .L_2)
	.align		4
.L_2:
        /*0010*/ 	.word	index@(_Z18convolution_kerneliPiS_S_)
        /*0014*/ 	.word	0x00000000


	//----- nvinfo : EIATTR_MIN_STACK_SIZE
	.align		4
.L_3:
        /*0018*/ 	.byte	0x04, 0x12
        /*001a*/ 	.short	(.L_5 - .L_4)
	.align		4
.L_4:
        /*001c*/ 	.word	index@(_Z18convolution_kerneliPiS_S_)
        /*0020*/ 	.word	0x00000000
.L_5:


//--------------------- .nv.compat                --------------------------
	.section	.nv.compat,"",@"SHT_CUDA_COMPAT_INFO"
	.align	4
        /*0000*/ 	.byte	0x02, 0x09, 0x00, 0x00, 0x02, 0x02, 0x01, 0x00, 0x02, 0x05, 0x05, 0x00, 0x03, 0x07, 0x01, 0x01
        /*0010*/ 	.byte	0x02, 0x03, 0x00, 0x00, 0x02, 0x06, 0x01, 0x00, 0x04, 0x0b, 0x08, 0x00, 0x09, 0x00, 0x00, 0x00
        /*0020*/ 	.byte	0x00, 0x00, 0x00, 0x00


//--------------------- .nv.info._Z18convolution_kerneliPiS_S_ --------------------------
	.section	.nv.info._Z18convolution_kerneliPiS_S_,"",@"SHT_CUDA_INFO"
	.sectionflags	@""
	.align	4


	//----- nvinfo : EIATTR_CUDA_API_VERSION
	.align		4
        /*0000*/ 	.byte	0x04, 0x37
        /*0002*/ 	.short	(.L_7 - .L_6)
.L_6:
        /*0004*/ 	.word	0x00000082


	//----- nvinfo : EIATTR_KPARAM_INFO
	.align		4
.L_7:
        /*0008*/ 	.byte	0x04, 0x17
        /*000a*/ 	.short	(.L_9 - .L_8)
.L_8:
        /*000c*/ 	.word	0x00000000
        /*0010*/ 	.short	0x0003
        /*0012*/ 	.short	0x0018
        /*0014*/ 	.byte	0x00, 0xf5, 0x21, 0x00


	//----- nvinfo : EIATTR_KPARAM_INFO
	.align		4
.L_9:
        /*0018*/ 	.byte	0x04, 0x17
        /*001a*/ 	.short	(.L_11 - .L_10)
.L_10:
        /*001c*/ 	.word	0x00000000
        /*0020*/ 	.short	0x0002
        /*0022*/ 	.short	0x0010
        /*0024*/ 	.byte	0x00, 0xf5, 0x21, 0x00


	//----- nvinfo : EIATTR_KPARAM_INFO
	.align		4
.L_11:
        /*0028*/ 	.byte	0x04, 0x17
        /*002a*/ 	.short	(.L_13 - .L_12)
.L_12:
        /*002c*/ 	.word	0x00000000
        /*0030*/ 	.short	0x0001
        /*0032*/ 	.short	0x0008
        /*0034*/ 	.byte	0x00, 0xf5, 0x21, 0x00


	//----- nvinfo : EIATTR_KPARAM_INFO
	.align		4
.L_13:
        /*0038*/ 	.byte	0x04, 0x17
        /*003a*/ 	.short	(.L_15 - .L_14)
.L_14:
        /*003c*/ 	.word	0x00000000
        /*0040*/ 	.short	0x0000
        /*0042*/ 	.short	0x0000
        /*0044*/ 	.byte	0x00, 0xf0, 0x11, 0x00


	//----- nvinfo : EIATTR_SPARSE_MMA_MASK
	.align		4
.L_15:
        /*0048*/ 	.byte	0x03, 0x50
        /*004a*/ 	.short	0x0000


	//----- nvinfo : EIATTR_MAXREG_COUNT
	.align		4
        /*004c*/ 	.byte	0x03, 0x1b
        /*004e*/ 	.short	0x00ff


	//----- nvinfo : EIATTR_MERCURY_ISA_VERSION
	.align		4
        /*0050*/ 	.byte	0x03, 0x5f
        /*0052*/ 	.short	0x0101


	//----- nvinfo : EIATTR_VRC_CTA_INIT_COUNT
	.align		4
        /*0054*/ 	.byte	0x02, 0x4a
	.zero		1
	.zero		1


	//----- nvinfo : EIATTR_EXIT_INSTR_OFFSETS
	.align		4
        /*0058*/ 	.byte	0x04, 0x1c
        /*005a*/ 	.short	(.L_17 - .L_16)


	//   ....[0]....
.L_16:
        /*005c*/ 	.word	0x000000d0


	//   ....[1]....
        /*0060*/ 	.word	0x00000340


	//----- nvinfo : EIATTR_CBANK_PARAM_SIZE
	.align		4
.L_17:
        /*0064*/ 	.byte	0x03, 0x19
        /*0066*/ 	.short	0x0020


	//----- nvinfo : EIATTR_PARAM_CBANK
	.align		4
        /*0068*/ 	.byte	0x04, 0x0a
        /*006a*/ 	.short	(.L_19 - .L_18)
	.align		4
.L_18:
        /*006c*/ 	.word	index@(.nv.constant0._Z18convolution_kerneliPiS_S_)
        /*0070*/ 	.short	0x0380
        /*0072*/ 	.short	0x0020


	//----- nvinfo : EIATTR_SW_WAR
	.align		4
.L_19:
        /*0074*/ 	.byte	0x04, 0x36
        /*0076*/ 	.short	(.L_21 - .L_20)
.L_20:
        /*0078*/ 	.word	0x00000008
.L_21:


//--------------------- .nv.callgraph             --------------------------
	.section	.nv.callgraph,"",@"SHT_CUDA_CALLGRAPH"
	.align	4
	.sectionentsize	8
	.align		4
        /*0000*/ 	.word	0x00000000
	.align		4
        /*0004*/ 	.word	0xffffffff
	.align		4
        /*0008*/ 	.word	0x00000000
	.align		4
        /*000c*/ 	.word	0xfffffffe
	.align		4
        /*0010*/ 	.word	0x00000000
	.align		4
        /*0014*/ 	.word	0xfffffffd
	.align		4
        /*0018*/ 	.word	0x00000000
	.align		4
        /*001c*/ 	.word	0xfffffffc


//--------------------- .text._Z18convolution_kerneliPiS_S_ --------------------------
	.section	.text._Z18convolution_kerneliPiS_S_,"ax",@progbits
	.align	128
        .global         _Z18convolution_kerneliPiS_S_
        .type           _Z18convolution_kerneliPiS_S_,@function
        .size           _Z18convolution_kerneliPiS_S_,(.L_x_1 - _Z18convolution_kerneliPiS_S_)
        .other          _Z18convolution_kerneliPiS_S_,@"STO_CUDA_ENTRY STV_DEFAULT"
_Z18convolution_kerneliPiS_S_:
.text._Z18convolution_kerneliPiS_S_:
[----:B------:R-:W-:Y:S01]  /*0000*/  LDC R1, c[0x0][0x37c] ;  /* 0x0000df00ff017b82 */ /* 0x000fe20000000800 */
[----:B------:R-:W0:Y:S07]  /*0010*/  S2R R3, SR_TID.Y ;  /* 0x0000000000037919 */ /* 0x000e2e0000002200 */
[----:B------:R-:W0:Y:S01]  /*0020*/  LDC R0, c[0x0][0x364] ;  /* 0x0000d900ff007b82 */ /* 0x000e220000000800 */
[----:B------:R-:W1:Y:S07]  /*0030*/  S2R R2, SR_TID.X ;  /* 0x0000000000027919 */ /* 0x000e6e0000002100 */
[----:B------:R-:W0:Y:S08]  /*0040*/  S2UR UR4, SR_CTAID.Y ;  /* 0x00000000000479c3 */ /* 0x000e300000002600 */
[----:B------:R-:W1:Y:S08]  /*0050*/  S2UR UR5, SR_CTAID.X ;  /* 0x00000000000579c3 */ /* 0x000e700000002500 */
[----:B------:R-:W1:Y:S08]  /*0060*/  LDC R9, c[0x0][0x360] ;  /* 0x0000d800ff097b82 */ /* 0x000e700000000800 */
[----:B------:R-:W2:Y:S01]  /*0070*/  LDC R19, c[0x0][0x380] ;  /* 0x0000e000ff137b82 */ /* 0x000ea20000000800 */
[----:B0-----:R-:W-:-:S02]  /*0080*/  IMAD R0, R0, UR4, R3 ;  /* 0x0000000400007c24 */ /* 0x001fc4000f8e0203 */
[----:B-1----:R-:W-:-:S05]  /*0090*/  IMAD R9, R9, UR5, R2 ;  /* 0x0000000509097c24 */ /* 0x002fca000f8e0202 */
[----:B------:R-:W-:Y:S02]  /*00a0*/  VIMNMX R3, PT, PT, R0, R9, !PT ;  /* 0x0000000900037248 */ /* 0x000fe40007fe0100 */
[----:B--2---:R-:W-:-:S04]  /*00b0*/  IADD3 R8, PT, PT, R19, -0x2, RZ ;  /* 0xfffffffe13087810 */ /* 0x004fc80007ffe0ff */
[----:B------:R-:W-:-:S13]  /*00c0*/  ISETP.GE.AND P0, PT, R3, R8, PT ;  /* 0x000000080300720c */ /* 0x000fda0003f06270 */
[----:B------:R-:W-:Y:S05]  /*00d0*/  @P0 EXIT ;  /* 0x000000000000094d */ /* 0x000fea0003800000 */
[----:B------:R-:W0:Y:S01]  /*00e0*/  LDC.64 R20, c[0x0][0x388] ;  /* 0x0000e200ff147b82 */ /* 0x000e220000000a00 */
[----:B------:R-:W1:Y:S01]  /*00f0*/  LDCU.64 UR4, c[0x0][0x358] ;  /* 0x00006b00ff0477ac */ /* 0x000e620008000a00 */
[----:B------:R-:W-:-:S06]  /*0100*/  IMAD R5, R0, R19, R9 ;  /* 0x0000001300057224 */ /* 0x000fcc00078e0209 */
[----:B------:R-:W2:Y:S01]  /*0110*/  LDC.64 R2, c[0x0][0x398] ;  /* 0x0000e600ff027b82 */ /* 0x000ea20000000a00 */
[----:B0-----:R-:W-:-:S05]  /*0120*/  IMAD.WIDE R20, R5, 0x4, R20 ;  /* 0x0000000405147825 */ /* 0x001fca00078e0214 */
[----:B-1----:R-:W3:Y:S04]  /*0130*/  LDG.E R27, desc[UR4][R20.64] ;  /* 0x00000004141b7981 */ /* 0x002ee8000c1e1900 */
[----:B--2---:R-:W3:Y:S01]  /*0140*/  LDG.E R26, desc[UR4][R2.64] ;  /* 0x00000004021a7981 */ /* 0x004ee2000c1e1900 */
[----:B------:R-:W-:-:S03]  /*0150*/  IMAD.WIDE R6, R19, 0x4, R20 ;  /* 0x0000000413067825 */ /* 0x000fc600078e0214 */
[----:B------:R-:W2:Y:S04]  /*0160*/  LDG.E R18, desc[UR4][R2.64+0x4] ;  /* 0x0000040402127981 */ /* 0x000ea8000c1e1900 */
[----:B------:R-:W2:Y:S04]  /*0170*/  LDG.E R17, desc[UR4][R20.64+0x4] ;  /* 0x0000040414117981 */ /* 0x000ea8000c1e1900 */
[----:B------:R-:W4:Y:S04]  /*0180*/  LDG.E R10, desc[UR4][R20.64+0x8] ;  /* 0x00000804140a7981 */ /* 0x000f28000c1e1900 */
[----:B------:R-:W4:Y:S04]  /*0190*/  LDG.E R11, desc[UR4][R2.64+0x8] ;  /* 0x00000804020b7981 */ /* 0x000f28000c1e1900 */
[----:B------:R-:W5:Y:S04]  /*01a0*/  LDG.E R16, desc[UR4][R2.64+0xc] ;  /* 0x00000c0402107981 */ /* 0x000f68000c1e1900 */
[----:B------:R-:W5:Y:S01]  /*01b0*/  LDG.E R15, desc[UR4][R6.64] ;  /* 0x00000004060f7981 */ /* 0x000f62000c1e1900 */
[----:B------:R-:W-:-:S03]  /*01c0*/  IMAD.WIDE R4, R19, 0x4, R6 ;  /* 0x0000000413047825 */ /* 0x000fc600078e0206 */
[----:B------:R-:W5:Y:S04]  /*01d0*/  LDG.E R14, desc[UR4][R2.64+0x10] ;  /* 0x00001004020e7981 */ /* 0x000f68000c1e1900 */
[----:B------:R-:W5:Y:S04]  /*01e0*/  LDG.E R13, desc[UR4][R6.64+0x4] ;  /* 0x00000404060d7981 */ /* 0x000f68000c1e1900 */
[----:B------:R0:W5:Y:S04]  /*01f0*/  LDG.E R12, desc[UR4][R6.64+0x8] ;  /* 0x00000804060c7981 */ /* 0x000168000c1e1900 */
[----:B------:R-:W5:Y:S04]  /*0200*/  LDG.E R25, desc[UR4][R2.64+0x14] ;  /* 0x0000140402197981 */ /* 0x000f68000c1e1900 */
[----:B------:R-:W5:Y:S01]  /*0210*/  LDG.E R23, desc[UR4][R2.64+0x18] ;  /* 0x0000180402177981 */ /* 0x000f62000c1e1900 */
[----:B0-----:R-:W0:Y:S03]  /*0220*/  LDC.64 R6, c[0x0][0x390] ;  /* 0x0000e400ff067b82 */ /* 0x001e260000000a00 */
[----:B------:R-:W5:Y:S04]  /*0230*/  LDG.E R22, desc[UR4][R4.64] ;  /* 0x0000000404167981 */ /* 0x000f68000c1e1900 */
[----:B------:R-:W5:Y:S04]  /*0240*/  LDG.E R21, desc[UR4][R2.64+0x1c] ;  /* 0x00001c0402157981 */ /* 0x000f68000c1e1900 */
[----:B------:R-:W5:Y:S04]  /*0250*/  LDG.E R20, desc[UR4][R4.64+0x4] ;  /* 0x0000040404147981 */ /* 0x000f68000c1e1900 */
[----:B------:R-:W5:Y:S04]  /*0260*/  LDG.E R19, desc[UR4][R4.64+0x8] ;  /* 0x0000080404137981 */ /* 0x000f68000c1e1900 */
[----:B------:R-:W5:Y:S01]  /*0270*/  LDG.E R24, desc[UR4][R2.64+0x20] ;  /* 0x0000200402187981 */ /* 0x000f62000c1e1900 */
[----:B------:R-:W-:-:S04]  /*0280*/  IMAD R9, R0, R8, R9 ;  /* 0x0000000800097224 */ /* 0x000fc800078e0209 */
[----:B0-----:R-:W-:-:S04]  /*0290*/  IMAD.WIDE R6, R9, 0x4, R6 ;  /* 0x0000000409067825 */ /* 0x001fc800078e0206 */
[----:B---3--:R-:W-:-:S04]  /*02a0*/  IMAD R26, R27, R26, RZ ;  /* 0x0000001a1b1a7224 */ /* 0x008fc800078e02ff */
[----:B--2---:R-:W-:-:S04]  /*02b0*/  IMAD R17, R17, R18, R26 ;  /* 0x0000001211117224 */ /* 0x004fc800078e021a */
[----:B----4-:R-:W-:-:S04]  /*02c0*/  IMAD R10, R10, R11, R17 ;  /* 0x0000000b0a0a7224 */ /* 0x010fc800078e0211 */
[----:B-----5:R-:W-:-:S04]  /*02d0*/  IMAD R10, R15, R16, R10 ;  /* 0x000000100f0a7224 */ /* 0x020fc800078e020a */
[----:B------:R-:W-:-:S04]  /*02e0*/  IMAD R10, R13, R14, R10 ;  /* 0x0000000e0d0a7224 */ /* 0x000fc800078e020a */
[----:B------:R-:W-:-:S04]  /*02f0*/  IMAD R10, R12, R25, R10 ;  /* 0x000000190c0a7224 */ /* 0x000fc800078e020a */
[----:B------:R-:W-:-:S04]  /*0300*/  IMAD R10, R22, R23, R10 ;  /* 0x00000017160a7224 */ /* 0x000fc800078e020a */
[----:B------:R-:W-:-:S04]  /*0310*/  IMAD R10, R20, R21, R10 ;  /* 0x00000015140a7224 */ /* 0x000fc800078e020a */
[----:B------:R-:W-:-:S05]  /*0320*/  IMAD R19, R19, R24, R10 ;  /* 0x0000001813137224 */ /* 0x000fca00078e020a */
[----:B------:R-:W-:Y:S01]  /*0330*/  STG.E desc[UR4][R6.64], R19 ;  /* 0x0000001306007986 */ /* 0x000fe2000c101904 */
[----:B------:R-:W-:Y:S05]  /*0340*/  EXIT ;  /* 0x000000000000794d */ /* 0x000fea0003800000 */
.L_x_0:
[----:B------:R-:W-:-:S00]  /*0350*/  BRA `(.L_x_0) ;  /* 0xfffffffc00fc7947 */ /* 0x000fc0000383ffff */
[----:B------:R-:W-:-:S00]  /*0360*/  NOP ;  /* 0x0000000000007918 */ /* 0x000fc00000000000 */
        /* <DEDUP_REMOVED lines=9> */
.L_x_1:


//--------------------- .nv.shared.reserved.0     --------------------------
	.section	.nv.shared.reserved.0,"aw",@nobits
	.weak		__nv_reservedSMEM_offset_0_alias
	.size		__nv_reservedSMEM_offset_0_alias, 0, 64
	.other		__nv_reservedSMEM_offset_0_alias,@"STO_CUDA_RESERVED_SHARED STV_DEFAULT"
__nv_reservedSMEM_offset_0_alias:
	.zero		0
	.zero		64


//--------------------- .nv.constant0._Z18convolution_kerneliPiS_S_ --------------------------
	.section	.nv.constant0._Z18convolution_kerneliPiS_S_,"a",@progbits
	.sectionflags	@""
	.align	4
.nv.constant0._Z18convolution_kerneliPiS_S_:
	.zero		928


//--------------------- SYMBOLS --------------------------

	.type		.nv.reservedSmem.offset0,@object
	.size		.nv.reservedSmem.offset0,0x4
